//
// Generated by NVIDIA NVVM Compiler
//
// Compiler Build ID: CL-36424714
// Cuda compilation tools, release 13.0, V13.0.88
// Based on NVVM 20.0.0
//

.version 9.0
.target sm_100
.address_size 64

	// .globl	_Z13kernel_sharedPiS_S_S_
// _ZZ13kernel_sharedPiS_S_S_E4smem has been demoted

.visible .entry _Z13kernel_sharedPiS_S_S_(
	.param .u64 .ptr .align 1 _Z13kernel_sharedPiS_S_S__param_0,
	.param .u64 .ptr .align 1 _Z13kernel_sharedPiS_S_S__param_1,
	.param .u64 .ptr .align 1 _Z13kernel_sharedPiS_S_S__param_2,
	.param .u64 .ptr .align 1 _Z13kernel_sharedPiS_S_S__param_3
)
{
	.reg .b32 	%r<31>;
	.reg .b64 	%rd<15>;
	// demoted variable
	.shared .align 4 .b8 _ZZ13kernel_sharedPiS_S_S_E4smem[4096];
	ld.param.u64 	%rd1, [_Z13kernel_sharedPiS_S_S__param_0];
	ld.param.u64 	%rd2, [_Z13kernel_sharedPiS_S_S__param_1];
	ld.param.u64 	%rd3, [_Z13kernel_sharedPiS_S_S__param_2];
	ld.param.u64 	%rd4, [_Z13kernel_sharedPiS_S_S__param_3];
	cvta.to.global.u64 	%rd5, %rd4;
	cvta.to.global.u64 	%rd6, %rd2;
	cvta.to.global.u64 	%rd7, %rd3;
	cvta.to.global.u64 	%rd8, %rd1;
	mov.u32 	%r1, %ctaid.x;
	mov.u32 	%r2, %ctaid.y;
	mov.u32 	%r3, %tid.x;
	mov.u32 	%r4, %tid.y;
	mov.u32 	%r5, %ntid.x;
	mov.u32 	%r6, %ntid.y;
	mul.lo.s32 	%r7, %r1, %r5;
	mul.lo.s32 	%r8, %r2, %r6;
	add.s32 	%r9, %r7, %r3;
	add.s32 	%r10, %r8, %r4;
	shl.b32 	%r11, %r10, 10;
	add.s32 	%r12, %r9, %r11;
	add.s32 	%r13, %r8, %r3;
	add.s32 	%r14, %r7, %r4;
	shl.b32 	%r15, %r14, 10;
	add.s32 	%r16, %r13, %r15;
	mul.wide.u32 	%rd9, %r16, 4;
	add.s64 	%rd10, %rd8, %rd9;
	ld.global.u32 	%r17, [%rd10];
	shl.b32 	%r18, %r17, 1;
	mad.lo.s32 	%r19, %r5, %r4, %r3;
	shl.b32 	%r20, %r19, 2;
	mov.u32 	%r21, _ZZ13kernel_sharedPiS_S_S_E4smem;
	add.s32 	%r22, %r21, %r20;
	st.shared.u32 	[%r22], %r18;
	bar.sync 	0;
	mad.lo.s32 	%r23, %r6, %r3, %r4;
	shl.b32 	%r24, %r23, 2;
	add.s32 	%r25, %r21, %r24;
	ld.shared.u32 	%r26, [%r25];
	mul.wide.u32 	%rd11, %r12, 4;
	add.s64 	%rd12, %rd7, %rd11;
	ld.global.u32 	%r27, [%rd12];
	mul.lo.s32 	%r28, %r27, %r26;
	add.s64 	%rd13, %rd6, %rd11;
	ld.global.u32 	%r29, [%rd13];
	sub.s32 	%r30, %r28, %r29;
	add.s64 	%rd14, %rd5, %rd11;
	st.global.u32 	[%rd14], %r30;
	ret;

}
	// .globl	_Z6kernelPiS_S_S_
.visible .entry _Z6kernelPiS_S_S_(
	.param .u64 .ptr .align 1 _Z6kernelPiS_S_S__param_0,
	.param .u64 .ptr .align 1 _Z6kernelPiS_S_S__param_1,
	.param .u64 .ptr .align 1 _Z6kernelPiS_S_S__param_2,
	.param .u64 .ptr .align 1 _Z6kernelPiS_S_S__param_3
)
{
	.reg .b32 	%r<19>;
	.reg .b64 	%rd<15>;

	ld.param.u64 	%rd1, [_Z6kernelPiS_S_S__param_0];
	ld.param.u64 	%rd2, [_Z6kernelPiS_S_S__param_1];
	ld.param.u64 	%rd3, [_Z6kernelPiS_S_S__param_2];
	ld.param.u64 	%rd4, [_Z6kernelPiS_S_S__param_3];
	cvta.to.global.u64 	%rd5, %rd4;
	cvta.to.global.u64 	%rd6, %rd2;
	cvta.to.global.u64 	%rd7, %rd3;
	cvta.to.global.u64 	%rd8, %rd1;
	mov.u32 	%r1, %ctaid.x;
	mov.u32 	%r2, %ctaid.y;
	mov.u32 	%r3, %tid.x;
	mov.u32 	%r4, %tid.y;
	mov.u32 	%r5, %ntid.x;
	mov.u32 	%r6, %ntid.y;
	mad.lo.s32 	%r7, %r1, %r5, %r3;
	mad.lo.s32 	%r8, %r2, %r6, %r4;
	shl.b32 	%r9, %r7, 10;
	add.s32 	%r10, %r9, %r8;
	mul.wide.u32 	%rd9, %r10, 4;
	add.s64 	%rd10, %rd8, %rd9;
	ld.global.u32 	%r11, [%rd10];
	shl.b32 	%r12, %r8, 10;
	add.s32 	%r13, %r12, %r7;
	mul.wide.u32 	%rd11, %r13, 4;
	add.s64 	%rd12, %rd7, %rd11;
	ld.global.u32 	%r14, [%rd12];
	mul.lo.s32 	%r15, %r11, %r14;
	shl.b32 	%r16, %r15, 1;
	add.s64 	%rd13, %rd6, %rd11;
	ld.global.u32 	%r17, [%rd13];
	sub.s32 	%r18, %r16, %r17;
	add.s64 	%rd14, %rd5, %rd11;
	st.global.u32 	[%rd14], %r18;
	ret;

}


// ===== COMPILED SASS (sm_100) =====

	.target	sm_100

	.elftype	@"ET_EXEC"


//--------------------- .note.nv.tkinfo           --------------------------
	.section	.note.nv.tkinfo,"",@"SHT_NOTE"
	.sectionflags	@"SHF_NOTE_NV_TKINFO"
	.tkinfo
        /*0018*/ 	.word	0x00000002
        /*0030*/ 	.string	""
        /*0030*/ 	.string	"ptxas"
        /*0030*/ 	.string	"Cuda compilation tools, release 13.0, V13.0.88"
        /*0030*/ 	.string	"Build cuda_13.0.r13.0/compiler.36424714_0"
        /*0030*/ 	.string	"-arch sm_100 -m 64 "



//--------------------- .note.nv.cuinfo           --------------------------
	.section	.note.nv.cuinfo,"",@"SHT_NOTE"
	.sectionflags	@"SHF_NOTE_NV_CUINFO"
        /*0018*/ 	.short	0x0002
        /*001a*/ 	.short	0x0064
        /*001c*/ 	.short	0x0082
	.zero		2


//--------------------- .nv.info                  --------------------------
	.section	.nv.info,"",@"SHT_CUDA_INFO"
	.align	4


	//----- nvinfo : EIATTR_REGCOUNT
	.align		4
        /*0000*/ 	.byte	0x04, 0x2f
        /*0002*/ 	.short	(.L_1 - .L_0)
	.align		4
.L_0:
        /*0004*/ 	.word	index@(_Z13kernel_sharedPiS_S_S_)
        /*0008*/ 	.word	0x00000010


	//----- nvinfo : EIATTR_FRAME_SIZE
	.align		4
.L_1:
        /*000c*/ 	.byte	0x04, 0x11
        /*000e*/ 	.short	(.L_3 - .L_2)
	.align		4
.L_2:
        /*0010*/ 	.word	index@(_Z13kernel_sharedPiS_S_S_)
        /*0014*/ 	.word	0x00000000


	//----- nvinfo : EIATTR_REGCOUNT
	.align		4
.L_3:
        /*0018*/ 	.byte	0x04, 0x2f
        /*001a*/ 	.short	(.L_5 - .L_4)
	.align		4
.L_4:
        /*001c*/ 	.word	index@(_Z6kernelPiS_S_S_)
        /*0020*/ 	.word	0x00000010


	//----- nvinfo : EIATTR_FRAME_SIZE
	.align		4
.L_5:
        /*0024*/ 	.byte	0x04, 0x11
        /*0026*/ 	.short	(.L_7 - .L_6)
	.align		4
.L_6:
        /*0028*/ 	.word	index@(_Z6kernelPiS_S_S_)
        /*002c*/ 	.word	0x00000000


	//----- nvinfo : EIATTR_MIN_STACK_SIZE
	.align		4
.L_7:
        /*0030*/ 	.byte	0x04, 0x12
        /*0032*/ 	.short	(.L_9 - .L_8)
	.align		4
.L_8:
        /*0034*/ 	.word	index@(_Z6kernelPiS_S_S_)
        /*0038*/ 	.word	0x00000000


	//----- nvinfo : EIATTR_MIN_STACK_SIZE
	.align		4
.L_9:
        /*003c*/ 	.byte	0x04, 0x12
        /*003e*/ 	.short	(.L_11 - .L_10)
	.align		4
.L_10:
        /*0040*/ 	.word	index@(_Z13kernel_sharedPiS_S_S_)
        /*0044*/ 	.word	0x00000000
.L_11:


//--------------------- .nv.compat                --------------------------
	.section	.nv.compat,"",@"SHT_CUDA_COMPAT_INFO"
	.align	4
        /*0000*/ 	.byte	0x02, 0x09, 0x00, 0x00, 0x02, 0x02, 0x01, 0x00, 0x02, 0x05, 0x05, 0x00, 0x03, 0x07, 0x01, 0x01
        /*0010*/ 	.byte	0x02, 0x03, 0x00, 0x00, 0x02, 0x06, 0x01, 0x00, 0x04, 0x0b, 0x08, 0x00, 0x09, 0x00, 0x00, 0x00
        /*0020*/ 	.byte	0x00, 0x00, 0x00, 0x00


//--------------------- .nv.info._Z6kernelPiS_S_S_ --------------------------
	.section	.nv.info._Z6kernelPiS_S_S_,"",@"SHT_CUDA_INFO"
	.sectionflags	@""
	.align	4


	//----- nvinfo : EIATTR_CUDA_API_VERSION
	.align		4
        /*0000*/ 	.byte	0x04, 0x37
        /*0002*/ 	.short	(.L_13 - .L_12)
.L_12:
        /*0004*/ 	.word	0x00000082


	//----- nvinfo : EIATTR_KPARAM_INFO
	.align		4
.L_13:
        /*0008*/ 	.byte	0x04, 0x17
        /*000a*/ 	.short	(.L_15 - .L_14)
.L_14:
        /*000c*/ 	.word	0x00000000
        /*0010*/ 	.short	0x0003
        /*0012*/ 	.short	0x0018
        /*0014*/ 	.byte	0x00, 0xf5, 0x21, 0x00


	//----- nvinfo : EIATTR_KPARAM_INFO
	.align		4
.L_15:
        /*0018*/ 	.byte	0x04, 0x17
        /*001a*/ 	.short	(.L_17 - .L_16)
.L_16:
        /*001c*/ 	.word	0x00000000
        /*0020*/ 	.short	0x0002
        /*0022*/ 	.short	0x0010
        /*0024*/ 	.byte	0x00, 0xf5, 0x21, 0x00


	//----- nvinfo : EIATTR_KPARAM_INFO
	.align		4
.L_17:
        /*0028*/ 	.byte	0x04, 0x17
        /*002a*/ 	.short	(.L_19 - .L_18)
.L_18:
        /*002c*/ 	.word	0x00000000
        /*0030*/ 	.short	0x0001
        /*0032*/ 	.short	0x0008
        /*0034*/ 	.byte	0x00, 0xf5, 0x21, 0x00


	//----- nvinfo : EIATTR_KPARAM_INFO
	.align		4
.L_19:
        /*0038*/ 	.byte	0x04, 0x17
        /*003a*/ 	.short	(.L_21 - .L_20)
.L_20:
        /*003c*/ 	.word	0x00000000
        /*0040*/ 	.short	0x0000
        /*0042*/ 	.short	0x0000
        /*0044*/ 	.byte	0x00, 0xf5, 0x21, 0x00


	//----- nvinfo : EIATTR_SPARSE_MMA_MASK
	.align		4
.L_21:
        /*0048*/ 	.byte	0x03, 0x50
        /*004a*/ 	.short	0x0000


	//----- nvinfo : EIATTR_MAXREG_COUNT
	.align		4
        /*004c*/ 	.byte	0x03, 0x1b
        /*004e*/ 	.short	0x00ff


	//----- nvinfo : EIATTR_MERCURY_ISA_VERSION
	.align		4
        /*0050*/ 	.byte	0x03, 0x5f
        /*0052*/ 	.short	0x0101


	//----- nvinfo : EIATTR_VRC_CTA_INIT_COUNT
	.align		4
        /*0054*/ 	.byte	0x02, 0x4a
	.zero		1
	.zero		1


	//----- nvinfo : EIATTR_EXIT_INSTR_OFFSETS
	.align		4
        /*0058*/ 	.byte	0x04, 0x1c
        /*005a*/ 	.short	(.L_23 - .L_22)


	//   ....[0]....
.L_22:
        /*005c*/ 	.word	0x000001a0


	//----- nvinfo : EIATTR_CBANK_PARAM_SIZE
	.align		4
.L_23:
        /*0060*/ 	.byte	0x03, 0x19
        /*0062*/ 	.short	0x0020


	//----- nvinfo : EIATTR_PARAM_CBANK
	.align		4
        /*0064*/ 	.byte	0x04, 0x0a
        /*0066*/ 	.short	(.L_25 - .L_24)
	.align		4
.L_24:
        /*0068*/ 	.word	index@(.nv.constant0._Z6kernelPiS_S_S_)
        /*006c*/ 	.short	0x0380
        /*006e*/ 	.short	0x0020


	//----- nvinfo : EIATTR_SW_WAR
	.align		4
.L_25:
        /*0070*/ 	.byte	0x04, 0x36
        /*0072*/ 	.short	(.L_27 - .L_26)
.L_26:
        /*0074*/ 	.word	0x00000008
.L_27:


//--------------------- .nv.info._Z13kernel_sharedPiS_S_S_ --------------------------
	.section	.nv.info._Z13kernel_sharedPiS_S_S_,"",@"SHT_CUDA_INFO"
	.sectionflags	@""
	.align	4


	//----- nvinfo : EIATTR_CUDA_API_VERSION
	.align		4
        /*0000*/ 	.byte	0x04, 0x37
        /*0002*/ 	.short	(.L_29 - .L_28)
.L_28:
        /*0004*/ 	.word	0x00000082


	//----- nvinfo : EIATTR_KPARAM_INFO
	.align		4
.L_29:
        /*0008*/ 	.byte	0x04, 0x17
        /*000a*/ 	.short	(.L_31 - .L_30)
.L_30:
        /*000c*/ 	.word	0x00000000
        /*0010*/ 	.short	0x0003
        /*0012*/ 	.short	0x0018
        /*0014*/ 	.byte	0x00, 0xf5, 0x21, 0x00


	//----- nvinfo : EIATTR_KPARAM_INFO
	.align		4
.L_31:
        /*0018*/ 	.byte	0x04, 0x17
        /*001a*/ 	.short	(.L_33 - .L_32)
.L_32:
        /*001c*/ 	.word	0x00000000
        /*0020*/ 	.short	0x0002
        /*0022*/ 	.short	0x0010
        /*0024*/ 	.byte	0x00, 0xf5, 0x21, 0x00


	//----- nvinfo : EIATTR_KPARAM_INFO
	.align		4
.L_33:
        /*0028*/ 	.byte	0x04, 0x17
        /*002a*/ 	.short	(.L_35 - .L_34)
.L_34:
        /*002c*/ 	.word	0x00000000
        /*0030*/ 	.short	0x0001
        /*0032*/ 	.short	0x0008
        /*0034*/ 	.byte	0x00, 0xf5, 0x21, 0x00


	//----- nvinfo : EIATTR_KPARAM_INFO
	.align		4
.L_35:
        /*0038*/ 	.byte	0x04, 0x17
        /*003a*/ 	.short	(.L_37 - .L_36)
.L_36:
        /*003c*/ 	.word	0x00000000
        /*0040*/ 	.short	0x0000
        /*0042*/ 	.short	0x0000
        /*0044*/ 	.byte	0x00, 0xf5, 0x21, 0x00


	//----- nvinfo : EIATTR_SPARSE_MMA_MASK
	.align		4
.L_37:
        /*0048*/ 	.byte	0x03, 0x50
        /*004a*/ 	.short	0x0000


	//----- nvinfo : EIATTR_MAXREG_COUNT
	.align		4
        /*004c*/ 	.byte	0x03, 0x1b
        /*004e*/ 	.short	0x00ff


	//----- nvinfo : EIATTR_NUM_BARRIERS
	.align		4
        /*0050*/ 	.byte	0x02, 0x4c
        /*0052*/ 	.byte	0x01
	.zero		1


	//----- nvinfo : EIATTR_MERCURY_ISA_VERSION
	.align		4
        /*0054*/ 	.byte	0x03, 0x5f
        /*0056*/ 	.short	0x0101


	//----- nvinfo : EIATTR_VRC_CTA_INIT_COUNT
	.align		4
        /*0058*/ 	.byte	0x02, 0x4a
	.zero		1
	.zero		1


	//----- nvinfo : EIATTR_EXIT_INSTR_OFFSETS
	.align		4
        /*005c*/ 	.byte	0x04, 0x1c
        /*005e*/ 	.short	(.L_39 - .L_38)


	//   ....[0]....
.L_38:
        /*0060*/ 	.word	0x00000260


	//----- nvinfo : EIATTR_CBANK_PARAM_SIZE
	.align		4
.L_39:
        /*0064*/ 	.byte	0x03, 0x19
        /*0066*/ 	.short	0x0020


	//----- nvinfo : EIATTR_PARAM_CBANK
	.align		4
        /*0068*/ 	.byte	0x04, 0x0a
        /*006a*/ 	.short	(.L_41 - .L_40)
	.align		4
.L_40:
        /*006c*/ 	.word	index@(.nv.constant0._Z13kernel_sharedPiS_S_S_)
        /*0070*/ 	.short	0x0380
        /*0072*/ 	.short	0x0020


	//----- nvinfo : EIATTR_SW_WAR
	.align		4
.L_41:
        /*0074*/ 	.byte	0x04, 0x36
        /*0076*/ 	.short	(.L_43 - .L_42)
.L_42:
        /*0078*/ 	.word	0x00000008
.L_43:


//--------------------- .nv.callgraph             --------------------------
	.section	.nv.callgraph,"",@"SHT_CUDA_CALLGRAPH"
	.align	4
	.sectionentsize	8
	.align		4
        /*0000*/ 	.word	0x00000000
	.align		4
        /*0004*/ 	.word	0xffffffff
	.align		4
        /*0008*/ 	.word	0x00000000
	.align		4
        /*000c*/ 	.word	0xfffffffe
	.align		4
        /*0010*/ 	.word	0x00000000
	.align		4
        /*0014*/ 	.word	0xfffffffd
	.align		4
        /*0018*/ 	.word	0x00000000
	.align		4
        /*001c*/ 	.word	0xfffffffc


//--------------------- .text._Z6kernelPiS_S_S_   --------------------------
	.section	.text._Z6kernelPiS_S_S_,"ax",@progbits
	.align	128
        .global         _Z6kernelPiS_S_S_
        .type           _Z6kernelPiS_S_S_,@function
        .size           _Z6kernelPiS_S_S_,(.L_x_2 - _Z6kernelPiS_S_S_)
        .other          _Z6kernelPiS_S_S_,@"STO_CUDA_ENTRY STV_DEFAULT"
_Z6kernelPiS_S_S_:
.text._Z6kernelPiS_S_S_:
[----:B------:R-:W-:Y:S01]  /*0000*/  LDC R1, c[0x0][0x37c] ;  /* 0x0000df00ff017b82 */ /* 0x000fe20000000800 */
[----:B------:R-:W0:Y:S07]  /*0010*/  S2R R0, SR_TID.X ;  /* 0x0000000000007919 */ /* 0x000e2e0000002100 */
[----:B------:R-:W0:Y:S01]  /*0020*/  LDC R11, c[0x0][0x360] ;  /* 0x0000d800ff0b7b82 */ /* 0x000e220000000800 */
[----:B------:R-:W1:Y:S01]  /*0030*/  LDCU.64 UR4, c[0x0][0x358] ;  /* 0x00006b00ff0477ac */ /* 0x000e620008000a00 */
[----:B------:R-:W2:Y:S06]  /*0040*/  S2R R9, SR_TID.Y ;  /* 0x0000000000097919 */ /* 0x000eac0000002200 */
[----:B------:R-:W0:Y:S08]  /*0050*/  S2UR UR6, SR_CTAID.X ;  /* 0x00000000000679c3 */ /* 0x000e300000002500 */
[----:B------:R-:W2:Y:S08]  /*0060*/  S2UR UR7, SR_CTAID.Y ;  /* 0x00000000000779c3 */ /* 0x000eb00000002600 */
[----:B------:R-:W2:Y:S08]  /*0070*/  LDC R8, c[0x0][0x364] ;  /* 0x0000d900ff087b82 */ /* 0x000eb00000000800 */
[----:B------:R-:W3:Y:S01]  /*0080*/  LDC.64 R2, c[0x0][0x380] ;  /* 0x0000e000ff027b82 */ /* 0x000ee20000000a00 */
[----:B0-----:R-:W-:-:S07]  /*0090*/  IMAD R0, R11, UR6, R0 ;  /* 0x000000060b007c24 */ /* 0x001fce000f8e0200 */
[----:B------:R-:W0:Y:S08]  /*00a0*/  LDC.64 R4, c[0x0][0x390] ;  /* 0x0000e400ff047b82 */ /* 0x000e300000000a00 */
[----:B------:R-:W4:Y:S01]  /*00b0*/  LDC.64 R6, c[0x0][0x388] ;  /* 0x0000e200ff067b82 */ /* 0x000f220000000a00 */
[----:B--2---:R-:W-:-:S05]  /*00c0*/  IMAD R9, R8, UR7, R9 ;  /* 0x0000000708097c24 */ /* 0x004fca000f8e0209 */
[----:B------:R-:W-:Y:S02]  /*00d0*/  LEA R11, R0, R9, 0xa ;  /* 0x00000009000b7211 */ /* 0x000fe400078e50ff */
[----:B------:R-:W-:Y:S02]  /*00e0*/  LEA R13, R9, R0, 0xa ;  /* 0x00000000090d7211 */ /* 0x000fe400078e50ff */
[----:B------:R-:W2:Y:S01]  /*00f0*/  LDC.64 R8, c[0x0][0x398] ;  /* 0x0000e600ff087b82 */ /* 0x000ea20000000a00 */
[----:B---3--:R-:W-:-:S04]  /*0100*/  IMAD.WIDE.U32 R2, R11, 0x4, R2 ;  /* 0x000000040b027825 */ /* 0x008fc800078e0002 */
[C---:B0-----:R-:W-:Y:S02]  /*0110*/  IMAD.WIDE.U32 R4, R13.reuse, 0x4, R4 ;  /* 0x000000040d047825 */ /* 0x041fe400078e0004 */
[----:B-1----:R-:W3:Y:S04]  /*0120*/  LDG.E R2, desc[UR4][R2.64] ;  /* 0x0000000402027981 */ /* 0x002ee8000c1e1900 */
[----:B------:R-:W3:Y:S01]  /*0130*/  LDG.E R5, desc[UR4][R4.64] ;  /* 0x0000000404057981 */ /* 0x000ee2000c1e1900 */
[----:B----4-:R-:W-:-:S06]  /*0140*/  IMAD.WIDE.U32 R6, R13, 0x4, R6 ;  /* 0x000000040d067825 */ /* 0x010fcc00078e0006 */
[----:B------:R-:W4:Y:S01]  /*0150*/  LDG.E R7, desc[UR4][R6.64] ;  /* 0x0000000406077981 */ /* 0x000f22000c1e1900 */
[----:B--2---:R-:W-:-:S04]  /*0160*/  IMAD.WIDE.U32 R8, R13, 0x4, R8 ;  /* 0x000000040d087825 */ /* 0x004fc800078e0008 */
[----:B---3--:R-:W-:-:S05]  /*0170*/  IMAD R0, R2, R5, RZ ;  /* 0x0000000502007224 */ /* 0x008fca00078e02ff */
[----:B----4-:R-:W-:-:S05]  /*0180*/  LEA R11, R0, -R7, 0x1 ;  /* 0x80000007000b7211 */ /* 0x010fca00078e08ff */
[----:B------:R-:W-:Y:S01]  /*0190*/  STG.E desc[UR4][R8.64], R11 ;  /* 0x0000000b08007986 */ /* 0x000fe2000c101904 */
[----:B------:R-:W-:Y:S05]  /*01a0*/  EXIT ;  /* 0x000000000000794d */ /* 0x000fea0003800000 */
.L_x_0:
[----:B------:R-:W-:-:S00]  /*01b0*/  BRA `(.L_x_0) ;  /* 0xfffffffc00fc7947 */ /* 0x000fc0000383ffff */
[----:B------:R-:W-:-:S00]  /*01c0*/  NOP ;  /* 0x0000000000007918 */ /* 0x000fc00000000000 */
        /* <DEDUP_REMOVED lines=11> */
.L_x_2:


//--------------------- .text._Z13kernel_sharedPiS_S_S_ --------------------------
	.section	.text._Z13kernel_sharedPiS_S_S_,"ax",@progbits
	.align	128
        .global         _Z13kernel_sharedPiS_S_S_
        .type           _Z13kernel_sharedPiS_S_S_,@function
        .size           _Z13kernel_sharedPiS_S_S_,(.L_x_3 - _Z13kernel_sharedPiS_S_S_)
        .other          _Z13kernel_sharedPiS_S_S_,@"STO_CUDA_ENTRY STV_DEFAULT"
_Z13kernel_sharedPiS_S_S_:
.text._Z13kernel_sharedPiS_S_S_:
[----:B------:R-:W-:Y:S01]  /*0000*/  LDC R1, c[0x0][0x37c] ;  /* 0x0000df00ff017b82 */ /* 0x000fe20000000800 */
[----:B------:R-:W0:Y:S07]  /*0010*/  S2R R13, SR_TID.Y ;  /* 0x00000000000d7919 */ /* 0x000e2e0000002200 */
[----:B------:R-:W0:Y:S01]  /*0020*/  LDC R8, c[0x0][0x360] ;  /* 0x0000d800ff087b82 */ /* 0x000e220000000800 */
[----:B------:R-:W1:Y:S01]  /*0030*/  LDCU.64 UR6, c[0x0][0x358] ;  /* 0x00006b00ff0677ac */ /* 0x000e620008000a00 */
[----:B------:R-:W2:Y:S06]  /*0040*/  S2R R10, SR_TID.X ;  /* 0x00000000000a7919 */ /* 0x000eac0000002100 */
[----:B------:R-:W0:Y:S08]  /*0050*/  S2UR UR8, SR_CTAID.X ;  /* 0x00000000000879c3 */ /* 0x000e300000002500 */
[----:B------:R-:W2:Y:S08]  /*0060*/  S2UR UR9, SR_CTAID.Y ;  /* 0x00000000000979c3 */ /* 0x000eb00000002600 */
[----:B------:R-:W2:Y:S08]  /*0070*/  LDC R12, c[0x0][0x364] ;  /* 0x0000d900ff0c7b82 */ /* 0x000eb00000000800 */
[----:B------:R-:W3:Y:S01]  /*0080*/  LDC.64 R2, c[0x0][0x380] ;  /* 0x0000e000ff027b82 */ /* 0x000ee20000000a00 */
[----:B0-----:R-:W-:-:S07]  /*0090*/  IMAD R5, R8, UR8, R13 ;  /* 0x0000000808057c24 */ /* 0x001fce000f8e020d */
[----:B------:R-:W0:Y:S01]  /*00a0*/  S2UR UR5, SR_CgaCtaId ;  /* 0x00000000000579c3 */ /* 0x000e220000008800 */
[----:B--2---:R-:W-:-:S07]  /*00b0*/  IMAD R0, R12, UR9, R10 ;  /* 0x000000090c007c24 */ /* 0x004fce000f8e020a */
[----:B------:R-:W2:Y:S01]  /*00c0*/  LDC.64 R6, c[0x0][0x388] ;  /* 0x0000e200ff067b82 */ /* 0x000ea20000000a00 */
[----:B------:R-:W-:-:S05]  /*00d0*/  LEA R5, R5, R0, 0xa ;  /* 0x0000000005057211 */ /* 0x000fca00078e50ff */
[----:B---3--:R-:W-:Y:S01]  /*00e0*/  IMAD.WIDE.U32 R2, R5, 0x4, R2 ;  /* 0x0000000405027825 */ /* 0x008fe200078e0002 */
[----:B------:R-:W-:Y:S01]  /*00f0*/  UMOV UR4, 0x400 ;  /* 0x0000040000047882 */ /* 0x000fe20000000000 */
[----:B------:R-:W3:Y:S04]  /*0100*/  LDC.64 R4, c[0x0][0x390] ;  /* 0x0000e400ff047b82 */ /* 0x000ee80000000a00 */
[----:B-1----:R-:W4:Y:S01]  /*0110*/  LDG.E R2, desc[UR6][R2.64] ;  /* 0x0000000602027981 */ /* 0x002f22000c1e1900 */
[--C-:B------:R-:W-:Y:S01]  /*0120*/  IMAD R0, R8, UR8, R10.reuse ;  /* 0x0000000808007c24 */ /* 0x100fe2000f8e020a */
[----:B0-----:R-:W-:Y:S01]  /*0130*/  ULEA UR4, UR5, UR4, 0x18 ;  /* 0x0000000405047291 */ /* 0x001fe2000f8ec0ff */
[----:B------:R-:W-:Y:S02]  /*0140*/  IMAD R9, R12, UR9, R13 ;  /* 0x000000090c097c24 */ /* 0x000fe4000f8e020d */
[----:B------:R-:W-:-:S03]  /*0150*/  IMAD R8, R13, R8, R10 ;  /* 0x000000080d087224 */ /* 0x000fc600078e020a */
[----:B------:R-:W-:Y:S02]  /*0160*/  LEA R9, R9, R0, 0xa ;  /* 0x0000000009097211 */ /* 0x000fe400078e50ff */
[----:B------:R-:W-:Y:S02]  /*0170*/  LEA R11, R8, UR4, 0x2 ;  /* 0x00000004080b7c11 */ /* 0x000fe4000f8e10ff */
[----:B----4-:R-:W-:Y:S01]  /*0180*/  SHF.L.U32 R0, R2, 0x1, RZ ;  /* 0x0000000102007819 */ /* 0x010fe200000006ff */
[----:B---3--:R-:W-:-:S04]  /*0190*/  IMAD.WIDE.U32 R2, R9, 0x4, R4 ;  /* 0x0000000409027825 */ /* 0x008fc800078e0004 */
[----:B------:R-:W-:Y:S01]  /*01a0*/  STS [R11], R0 ;  /* 0x000000000b007388 */ /* 0x000fe20000000800 */
[----:B--2---:R-:W-:Y:S01]  /*01b0*/  IMAD.WIDE.U32 R4, R9, 0x4, R6 ;  /* 0x0000000409047825 */ /* 0x004fe200078e0006 */
[----:B------:R-:W-:Y:S06]  /*01c0*/  BAR.SYNC.DEFER_BLOCKING 0x0 ;  /* 0x0000000000007b1d */ /* 0x000fec0000010000 */
[----:B------:R-:W2:Y:S04]  /*01d0*/  LDG.E R3, desc[UR6][R2.64] ;  /* 0x0000000602037981 */ /* 0x000ea8000c1e1900 */
[----:B------:R-:W2:Y:S01]  /*01e0*/  LDG.E R4, desc[UR6][R4.64] ;  /* 0x0000000604047981 */ /* 0x000ea2000c1e1900 */
[----:B------:R-:W-:-:S05]  /*01f0*/  IMAD R6, R10, R12, R13 ;  /* 0x0000000c0a067224 */ /* 0x000fca00078e020d */
[----:B------:R-:W-:Y:S02]  /*0200*/  LEA R8, R6, UR4, 0x2 ;  /* 0x0000000406087c11 */ /* 0x000fe4000f8e10ff */
[----:B------:R-:W0:Y:S04]  /*0210*/  LDC.64 R6, c[0x0][0x398] ;  /* 0x0000e600ff067b82 */ /* 0x000e280000000a00 */
[----:B------:R-:W2:Y:S01]  /*0220*/  LDS R8, [R8] ;  /* 0x0000000008087984 */ /* 0x000ea20000000800 */
[----:B0-----:R-:W-:-:S04]  /*0230*/  IMAD.WIDE.U32 R6, R9, 0x4, R6 ;  /* 0x0000000409067825 */ /* 0x001fc800078e0006 */
[----:B--2---:R-:W-:-:S05]  /*0240*/  IMAD R9, R8, R3, -R4 ;  /* 0x0000000308097224 */ /* 0x004fca00078e0a04 */
[----:B------:R-:W-:Y:S01]  /*0250*/  STG.E desc[UR6][R6.64], R9 ;  /* 0x0000000906007986 */ /* 0x000fe2000c101906 */
[----:B------:R-:W-:Y:S05]  /*0260*/  EXIT ;  /* 0x000000000000794d */ /* 0x000fea0003800000 */
.L_x_1:
        /* <DEDUP_REMOVED lines=9> */
.L_x_3:


//--------------------- .nv.shared.reserved.0     --------------------------
	.section	.nv.shared.reserved.0,"aw",@nobits
	.weak		__nv_reservedSMEM_offset_0_alias
	.size		__nv_reservedSMEM_offset_0_alias, 0, 64
	.other		__nv_reservedSMEM_offset_0_alias,@"STO_CUDA_RESERVED_SHARED STV_DEFAULT"
__nv_reservedSMEM_offset_0_alias:
	.zero		0
	.zero		64


//--------------------- .nv.shared._Z13kernel_sharedPiS_S_S_ --------------------------
	.section	.nv.shared._Z13kernel_sharedPiS_S_S_,"aw",@nobits
	.sectionflags	@""
	.align	4
.nv.shared._Z13kernel_sharedPiS_S_S_:
	.zero		5120


//--------------------- .nv.constant0._Z6kernelPiS_S_S_ --------------------------
	.section	.nv.constant0._Z6kernelPiS_S_S_,"a",@progbits
	.sectionflags	@""
	.align	4
.nv.constant0._Z6kernelPiS_S_S_:
	.zero		928


//--------------------- .nv.constant0._Z13kernel_sharedPiS_S_S_ --------------------------
	.section	.nv.constant0._Z13kernel_sharedPiS_S_S_,"a",@progbits
	.sectionflags	@""
	.align	4
.nv.constant0._Z13kernel_sharedPiS_S_S_:
	.zero		928


//--------------------- SYMBOLS --------------------------

	.type		.nv.reservedSmem.offset0,@object
	.size		.nv.reservedSmem.offset0,0x4
	.type		.nv.reservedSmem.cap,@object
	.size		.nv.reservedSmem.cap,0x4
